//
// Generated by NVIDIA NVVM Compiler
//
// Compiler Build ID: CL-36424714
// Cuda compilation tools, release 13.0, V13.0.88
// Based on NVVM 20.0.0
//

.version 9.0
.target sm_100
.address_size 64

	// .globl	_Z4sumaPdS_S_S_

.visible .entry _Z4sumaPdS_S_S_(
	.param .u64 .ptr .align 1 _Z4sumaPdS_S_S__param_0,
	.param .u64 .ptr .align 1 _Z4sumaPdS_S_S__param_1,
	.param .u64 .ptr .align 1 _Z4sumaPdS_S_S__param_2,
	.param .u64 .ptr .align 1 _Z4sumaPdS_S_S__param_3
)
{
	.reg .b32 	%r<5>;
	.reg .b64 	%rd<11>;
	.reg .b64 	%fd<4>;

	ld.param.u64 	%rd1, [_Z4sumaPdS_S_S__param_0];
	ld.param.u64 	%rd2, [_Z4sumaPdS_S_S__param_1];
	ld.param.u64 	%rd3, [_Z4sumaPdS_S_S__param_2];
	cvta.to.global.u64 	%rd4, %rd3;
	cvta.to.global.u64 	%rd5, %rd2;
	cvta.to.global.u64 	%rd6, %rd1;
	mov.u32 	%r1, %tid.x;
	mov.u32 	%r2, %ntid.x;
	mov.u32 	%r3, %ctaid.x;
	mad.lo.s32 	%r4, %r2, %r3, %r1;
	mul.wide.s32 	%rd7, %r4, 8;
	add.s64 	%rd8, %rd6, %rd7;
	ld.global.f64 	%fd1, [%rd8];
	add.s64 	%rd9, %rd5, %rd7;
	ld.global.f64 	%fd2, [%rd9];
	add.f64 	%fd3, %fd1, %fd2;
	add.s64 	%rd10, %rd4, %rd7;
	st.global.f64 	[%rd10], %fd3;
	ret;

}


// ===== COMPILED SASS (sm_100) =====

	.target	sm_100

	.elftype	@"ET_EXEC"


//--------------------- .note.nv.tkinfo           --------------------------
	.section	.note.nv.tkinfo,"",@"SHT_NOTE"
	.sectionflags	@"SHF_NOTE_NV_TKINFO"
	.tkinfo
        /*0018*/ 	.word	0x00000002
        /*0030*/ 	.string	""
        /*0030*/ 	.string	"ptxas"
        /*0030*/ 	.string	"Cuda compilation tools, release 13.0, V13.0.88"
        /*0030*/ 	.string	"Build cuda_13.0.r13.0/compiler.36424714_0"
        /*0030*/ 	.string	"-arch sm_100 -m 64 "



//--------------------- .note.nv.cuinfo           --------------------------
	.section	.note.nv.cuinfo,"",@"SHT_NOTE"
	.sectionflags	@"SHF_NOTE_NV_CUINFO"
        /*0018*/ 	.short	0x0002
        /*001a*/ 	.short	0x0064
        /*001c*/ 	.short	0x0082
	.zero		2


//--------------------- .nv.info                  --------------------------
	.section	.nv.info,"",@"SHT_CUDA_INFO"
	.align	4


	//----- nvinfo : EIATTR_REGCOUNT
	.align		4
        /*0000*/ 	.byte	0x04, 0x2f
        /*0002*/ 	.short	(.L_1 - .L_0)
	.align		4
.L_0:
        /*0004*/ 	.word	index@(_Z4sumaPdS_S_S_)
        /*0008*/ 	.word	0x0000000e


	//----- nvinfo : EIATTR_FRAME_SIZE
	.align		4
.L_1:
        /*000c*/ 	.byte	0x04, 0x11
        /*000e*/ 	.short	(.L_3 - .L_2)
	.align		4
.L_2:
        /*0010*/ 	.word	index@(_Z4sumaPdS_S_S_)
        /*0014*/ 	.word	0x00000000


	//----- nvinfo : EIATTR_MIN_STACK_SIZE
	.align		4
.L_3:
        /*0018*/ 	.byte	0x04, 0x12
        /*001a*/ 	.short	(.L_5 - .L_4)
	.align		4
.L_4:
        /*001c*/ 	.word	index@(_Z4sumaPdS_S_S_)
        /*0020*/ 	.word	0x00000000
.L_5:


//--------------------- .nv.compat                --------------------------
	.section	.nv.compat,"",@"SHT_CUDA_COMPAT_INFO"
	.align	4
        /*0000*/ 	.byte	0x02, 0x09, 0x00, 0x00, 0x02, 0x02, 0x01, 0x00, 0x02, 0x05, 0x05, 0x00, 0x03, 0x07, 0x01, 0x01
        /*0010*/ 	.byte	0x02, 0x03, 0x00, 0x00, 0x02, 0x06, 0x01, 0x00, 0x04, 0x0b, 0x08, 0x00, 0x01, 0x00, 0x00, 0x00
        /*0020*/ 	.byte	0x00, 0x00, 0x00, 0x00


//--------------------- .nv.info._Z4sumaPdS_S_S_  --------------------------
	.section	.nv.info._Z4sumaPdS_S_S_,"",@"SHT_CUDA_INFO"
	.sectionflags	@""
	.align	4


	//----- nvinfo : EIATTR_CUDA_API_VERSION
	.align		4
        /*0000*/ 	.byte	0x04, 0x37
        /*0002*/ 	.short	(.L_7 - .L_6)
.L_6:
        /*0004*/ 	.word	0x00000082


	//----- nvinfo : EIATTR_KPARAM_INFO
	.align		4
.L_7:
        /*0008*/ 	.byte	0x04, 0x17
        /*000a*/ 	.short	(.L_9 - .L_8)
.L_8:
        /*000c*/ 	.word	0x00000000
        /*0010*/ 	.short	0x0003
        /*0012*/ 	.short	0x0018
        /*0014*/ 	.byte	0x00, 0xf5, 0x21, 0x00


	//----- nvinfo : EIATTR_KPARAM_INFO
	.align		4
.L_9:
        /*0018*/ 	.byte	0x04, 0x17
        /*001a*/ 	.short	(.L_11 - .L_10)
.L_10:
        /*001c*/ 	.word	0x00000000
        /*0020*/ 	.short	0x0002
        /*0022*/ 	.short	0x0010
        /*0024*/ 	.byte	0x00, 0xf5, 0x21, 0x00


	//----- nvinfo : EIATTR_KPARAM_INFO
	.align		4
.L_11:
        /*0028*/ 	.byte	0x04, 0x17
        /*002a*/ 	.short	(.L_13 - .L_12)
.L_12:
        /*002c*/ 	.word	0x00000000
        /*0030*/ 	.short	0x0001
        /*0032*/ 	.short	0x0008
        /*0034*/ 	.byte	0x00, 0xf5, 0x21, 0x00


	//----- nvinfo : EIATTR_KPARAM_INFO
	.align		4
.L_13:
        /*0038*/ 	.byte	0x04, 0x17
        /*003a*/ 	.short	(.L_15 - .L_14)
.L_14:
        /*003c*/ 	.word	0x00000000
        /*0040*/ 	.short	0x0000
        /*0042*/ 	.short	0x0000
        /*0044*/ 	.byte	0x00, 0xf5, 0x21, 0x00


	//----- nvinfo : EIATTR_SPARSE_MMA_MASK
	.align		4
.L_15:
        /*0048*/ 	.byte	0x03, 0x50
        /*004a*/ 	.short	0x0000


	//----- nvinfo : EIATTR_MAXREG_COUNT
	.align		4
        /*004c*/ 	.byte	0x03, 0x1b
        /*004e*/ 	.short	0x00ff


	//----- nvinfo : EIATTR_MERCURY_ISA_VERSION
	.align		4
        /*0050*/ 	.byte	0x03, 0x5f
        /*0052*/ 	.short	0x0101


	//----- nvinfo : EIATTR_VRC_CTA_INIT_COUNT
	.align		4
        /*0054*/ 	.byte	0x02, 0x4a
	.zero		1
	.zero		1


	//----- nvinfo : EIATTR_EXIT_INSTR_OFFSETS
	.align		4
        /*0058*/ 	.byte	0x04, 0x1c
        /*005a*/ 	.short	(.L_17 - .L_16)


	//   ....[0]....
.L_16:
        /*005c*/ 	.word	0x00000100


	//----- nvinfo : EIATTR_CBANK_PARAM_SIZE
	.align		4
.L_17:
        /*0060*/ 	.byte	0x03, 0x19
        /*0062*/ 	.short	0x0020


	//----- nvinfo : EIATTR_PARAM_CBANK
	.align		4
        /*0064*/ 	.byte	0x04, 0x0a
        /*0066*/ 	.short	(.L_19 - .L_18)
	.align		4
.L_18:
        /*0068*/ 	.word	index@(.nv.constant0._Z4sumaPdS_S_S_)
        /*006c*/ 	.short	0x0380
        /*006e*/ 	.short	0x0020


	//----- nvinfo : EIATTR_SW_WAR
	.align		4
.L_19:
        /*0070*/ 	.byte	0x04, 0x36
        /*0072*/ 	.short	(.L_21 - .L_20)
.L_20:
        /*0074*/ 	.word	0x00000008
.L_21:


//--------------------- .nv.callgraph             --------------------------
	.section	.nv.callgraph,"",@"SHT_CUDA_CALLGRAPH"
	.align	4
	.sectionentsize	8
	.align		4
        /*0000*/ 	.word	0x00000000
	.align		4
        /*0004*/ 	.word	0xffffffff
	.align		4
        /*0008*/ 	.word	0x00000000
	.align		4
        /*000c*/ 	.word	0xfffffffe
	.align		4
        /*0010*/ 	.word	0x00000000
	.align		4
        /*0014*/ 	.word	0xfffffffd
	.align		4
        /*0018*/ 	.word	0x00000000
	.align		4
        /*001c*/ 	.word	0xfffffffc


//--------------------- .text._Z4sumaPdS_S_S_     --------------------------
	.section	.text._Z4sumaPdS_S_S_,"ax",@progbits
	.align	128
        .global         _Z4sumaPdS_S_S_
        .type           _Z4sumaPdS_S_S_,@function
        .size           _Z4sumaPdS_S_S_,(.L_x_1 - _Z4sumaPdS_S_S_)
        .other          _Z4sumaPdS_S_S_,@"STO_CUDA_ENTRY STV_DEFAULT"
_Z4sumaPdS_S_S_:
.text._Z4sumaPdS_S_S_:
[----:B------:R-:W-:Y:S01]  /*0000*/  LDC R1, c[0x0][0x37c] ;  /* 0x0000df00ff017b82 */ /* 0x000fe20000000800 */
[----:B------:R-:W0:Y:S07]  /*0010*/  S2R R11, SR_TID.X ;  /* 0x00000000000b7919 */ /* 0x000e2e0000002100 */
[----:B------:R-:W1:Y:S01]  /*0020*/  LDC.64 R2, c[0x0][0x380] ;  /* 0x0000e000ff027b82 */ /* 0x000e620000000a00 */
[----:B------:R-:W0:Y:S01]  /*0030*/  LDCU UR6, c[0x0][0x360] ;  /* 0x00006c00ff0677ac */ /* 0x000e220008000800 */
[----:B------:R-:W0:Y:S01]  /*0040*/  S2R R0, SR_CTAID.X ;  /* 0x0000000000007919 */ /* 0x000e220000002500 */
[----:B------:R-:W2:Y:S05]  /*0050*/  LDCU.64 UR4, c[0x0][0x358] ;  /* 0x00006b00ff0477ac */ /* 0x000eaa0008000a00 */
[----:B------:R-:W3:Y:S08]  /*0060*/  LDC.64 R4, c[0x0][0x388] ;  /* 0x0000e200ff047b82 */ /* 0x000ef00000000a00 */
[----:B------:R-:W4:Y:S01]  /*0070*/  LDC.64 R8, c[0x0][0x390] ;  /* 0x0000e400ff087b82 */ /* 0x000f220000000a00 */
[----:B0-----:R-:W-:-:S04]  /*0080*/  IMAD R11, R0, UR6, R11 ;  /* 0x00000006000b7c24 */ /* 0x001fc8000f8e020b */
[----:B-1----:R-:W-:-:S04]  /*0090*/  IMAD.WIDE R2, R11, 0x8, R2 ;  /* 0x000000080b027825 */ /* 0x002fc800078e0202 */
[C---:B---3--:R-:W-:Y:S02]  /*00a0*/  IMAD.WIDE R4, R11.reuse, 0x8, R4 ;  /* 0x000000080b047825 */ /* 0x048fe400078e0204 */
[----:B--2---:R-:W2:Y:S04]  /*00b0*/  LDG.E.64 R2, desc[UR4][R2.64] ;  /* 0x0000000402027981 */ /* 0x004ea8000c1e1b00 */
[----:B------:R-:W2:Y:S01]  /*00c0*/  LDG.E.64 R4, desc[UR4][R4.64] ;  /* 0x0000000404047981 */ /* 0x000ea2000c1e1b00 */
[----:B----4-:R-:W-:Y:S01]  /*00d0*/  IMAD.WIDE R8, R11, 0x8, R8 ;  /* 0x000000080b087825 */ /* 0x010fe200078e0208 */
[----:B--2---:R-:W-:-:S07]  /*00e0*/  DADD R6, R2, R4 ;  /* 0x0000000002067229 */ /* 0x004fce0000000004 */
[----:B------:R-:W-:Y:S01]  /*00f0*/  STG.E.64 desc[UR4][R8.64], R6 ;  /* 0x0000000608007986 */ /* 0x000fe2000c101b04 */
[----:B------:R-:W-:Y:S05]  /*0100*/  EXIT ;  /* 0x000000000000794d */ /* 0x000fea0003800000 */
.L_x_0:
[----:B------:R-:W-:-:S00]  /*0110*/  BRA `(.L_x_0) ;  /* 0xfffffffc00fc7947 */ /* 0x000fc0000383ffff */
[----:B------:R-:W-:-:S00]  /*0120*/  NOP ;  /* 0x0000000000007918 */ /* 0x000fc00000000000 */
        /* <DEDUP_REMOVED lines=13> */
.L_x_1:


//--------------------- .nv.shared.reserved.0     --------------------------
	.section	.nv.shared.reserved.0,"aw",@nobits
	.weak		__nv_reservedSMEM_offset_0_alias
	.size		__nv_reservedSMEM_offset_0_alias, 0, 64
	.other		__nv_reservedSMEM_offset_0_alias,@"STO_CUDA_RESERVED_SHARED STV_DEFAULT"
__nv_reservedSMEM_offset_0_alias:
	.zero		0
	.zero		64


//--------------------- .nv.constant0._Z4sumaPdS_S_S_ --------------------------
	.section	.nv.constant0._Z4sumaPdS_S_S_,"a",@progbits
	.sectionflags	@""
	.align	4
.nv.constant0._Z4sumaPdS_S_S_:
	.zero		928


//--------------------- SYMBOLS --------------------------

	.type		.nv.reservedSmem.offset0,@object
	.size		.nv.reservedSmem.offset0,0x4
